//
// Generated by NVIDIA NVVM Compiler
//
// Compiler Build ID: CL-36424714
// Cuda compilation tools, release 13.0, V13.0.88
// Based on NVVM 20.0.0
//

.version 9.0
.target sm_100
.address_size 64

	// .globl	default_function_kernel0
// _ZZ24default_function_kernel0E8A_shared has been demoted
// _ZZ24default_function_kernel0E8B_shared has been demoted

.visible .entry default_function_kernel0(
	.param .u64 .ptr .align 1 default_function_kernel0_param_0,
	.param .u64 .ptr .align 1 default_function_kernel0_param_1,
	.param .u64 .ptr .align 1 default_function_kernel0_param_2
)
.maxntid 256
{
	.reg .pred 	%p<3>;
	.reg .b32 	%r<51>;
	.reg .b32 	%f<354>;
	.reg .b64 	%rd<16>;
	// demoted variable
	.shared .align 16 .b8 _ZZ24default_function_kernel0E8A_shared[8192];
	// demoted variable
	.shared .align 16 .b8 _ZZ24default_function_kernel0E8B_shared[8192];
	mov.b32 	%r49, 0;
	mov.f32 	%f290, 0f00000000;
	mov.u32 	%r10, %tid.y;
	shl.b32 	%r11, %r10, 14;
	mov.u32 	%r12, %ctaid.y;
	shl.b32 	%r13, %r12, 7;
	add.s32 	%r14, %r13, %r11;
	mov.u32 	%r15, %tid.x;
	shl.b32 	%r16, %r15, 2;
	add.s32 	%r17, %r14, %r16;
	mov.f32 	%f291, %f290;
	mov.f32 	%f292, %f290;
	mov.f32 	%f293, %f290;
	mov.f32 	%f294, %f290;
	mov.f32 	%f295, %f290;
	mov.f32 	%f296, %f290;
	mov.f32 	%f297, %f290;
	mov.f32 	%f298, %f290;
	mov.f32 	%f299, %f290;
	mov.f32 	%f300, %f290;
	mov.f32 	%f301, %f290;
	mov.f32 	%f302, %f290;
	mov.f32 	%f303, %f290;
	mov.f32 	%f304, %f290;
	mov.f32 	%f305, %f290;
	mov.f32 	%f306, %f290;
	mov.f32 	%f307, %f290;
	mov.f32 	%f308, %f290;
	mov.f32 	%f309, %f290;
	mov.f32 	%f310, %f290;
	mov.f32 	%f311, %f290;
	mov.f32 	%f312, %f290;
	mov.f32 	%f313, %f290;
	mov.f32 	%f314, %f290;
	mov.f32 	%f315, %f290;
	mov.f32 	%f316, %f290;
	mov.f32 	%f317, %f290;
	mov.f32 	%f318, %f290;
	mov.f32 	%f319, %f290;
	mov.f32 	%f320, %f290;
	mov.f32 	%f321, %f290;
	mov.f32 	%f322, %f290;
	mov.f32 	%f323, %f290;
	mov.f32 	%f324, %f290;
	mov.f32 	%f325, %f290;
	mov.f32 	%f326, %f290;
	mov.f32 	%f327, %f290;
	mov.f32 	%f328, %f290;
	mov.f32 	%f329, %f290;
	mov.f32 	%f330, %f290;
	mov.f32 	%f331, %f290;
	mov.f32 	%f332, %f290;
	mov.f32 	%f333, %f290;
	mov.f32 	%f334, %f290;
	mov.f32 	%f335, %f290;
	mov.f32 	%f336, %f290;
	mov.f32 	%f337, %f290;
	mov.f32 	%f338, %f290;
	mov.f32 	%f339, %f290;
	mov.f32 	%f340, %f290;
	mov.f32 	%f341, %f290;
	mov.f32 	%f342, %f290;
	mov.f32 	%f343, %f290;
	mov.f32 	%f344, %f290;
	mov.f32 	%f345, %f290;
	mov.f32 	%f346, %f290;
	mov.f32 	%f347, %f290;
	mov.f32 	%f348, %f290;
	mov.f32 	%f349, %f290;
	mov.f32 	%f350, %f290;
	mov.f32 	%f351, %f290;
	mov.f32 	%f352, %f290;
	mov.f32 	%f353, %f290;
$L__BB0_1:
	ld.param.u64 	%rd14, [default_function_kernel0_param_1];
	ld.param.u64 	%rd13, [default_function_kernel0_param_0];
	bar.sync 	0;
	shl.b32 	%r9, %r49, 18;
	add.s32 	%r18, %r17, %r9;
	cvta.to.global.u64 	%rd4, %rd13;
	mul.wide.u32 	%rd5, %r18, 4;
	add.s64 	%rd6, %rd4, %rd5;
	ld.global.nc.v4.f32 	{%f194, %f195, %f196, %f197}, [%rd6];
	shl.b32 	%r19, %r10, 5;
	add.s32 	%r20, %r19, %r15;
	shl.b32 	%r21, %r20, 4;
	mov.u32 	%r22, _ZZ24default_function_kernel0E8A_shared;
	add.s32 	%r23, %r22, %r21;
	st.shared.v4.f32 	[%r23], {%f194, %f195, %f196, %f197};
	ld.global.nc.v4.f32 	{%f198, %f199, %f200, %f201}, [%rd6+256];
	st.shared.v4.f32 	[%r23+256], {%f198, %f199, %f200, %f201};
	mov.u32 	%r24, %ctaid.x;
	shl.b32 	%r25, %r24, 7;
	add.s32 	%r26, %r25, %r11;
	add.s32 	%r27, %r26, %r16;
	add.s32 	%r28, %r27, %r9;
	cvta.to.global.u64 	%rd7, %rd14;
	mul.wide.u32 	%rd8, %r28, 4;
	add.s64 	%rd9, %rd7, %rd8;
	ld.global.nc.v4.f32 	{%f202, %f203, %f204, %f205}, [%rd9];
	mov.u32 	%r29, _ZZ24default_function_kernel0E8B_shared;
	add.s32 	%r30, %r29, %r21;
	st.shared.v4.f32 	[%r30], {%f202, %f203, %f204, %f205};
	ld.global.nc.v4.f32 	{%f206, %f207, %f208, %f209}, [%rd9+256];
	st.shared.v4.f32 	[%r30+256], {%f206, %f207, %f208, %f209};
	bar.sync 	0;
	mov.b32 	%r50, 0;
$L__BB0_2:
	shl.b32 	%r31, %r50, 5;
	mov.u32 	%r3, %tid.y;
	add.s32 	%r32, %r31, %r3;
	shl.b32 	%r33, %r32, 4;
	mov.u32 	%r34, _ZZ24default_function_kernel0E8A_shared;
	add.s32 	%r35, %r34, %r33;
	ld.shared.v4.f32 	{%f210, %f211, %f212, %f213}, [%r35];
	ld.shared.v4.f32 	{%f214, %f215, %f216, %f217}, [%r35+256];
	mov.u32 	%r4, %tid.x;
	add.s32 	%r36, %r31, %r4;
	shl.b32 	%r37, %r36, 4;
	mov.u32 	%r38, _ZZ24default_function_kernel0E8B_shared;
	add.s32 	%r39, %r38, %r37;
	ld.shared.v4.f32 	{%f218, %f219, %f220, %f221}, [%r39];
	ld.shared.v4.f32 	{%f222, %f223, %f224, %f225}, [%r39+256];
	fma.rn.f32 	%f337, %f210, %f218, %f337;
	fma.rn.f32 	%f305, %f214, %f218, %f305;
	fma.rn.f32 	%f321, %f210, %f222, %f321;
	fma.rn.f32 	%f338, %f214, %f222, %f338;
	fma.rn.f32 	%f336, %f211, %f218, %f336;
	fma.rn.f32 	%f304, %f215, %f218, %f304;
	fma.rn.f32 	%f320, %f211, %f222, %f320;
	fma.rn.f32 	%f339, %f215, %f222, %f339;
	fma.rn.f32 	%f335, %f212, %f218, %f335;
	fma.rn.f32 	%f303, %f216, %f218, %f303;
	fma.rn.f32 	%f319, %f212, %f222, %f319;
	fma.rn.f32 	%f340, %f216, %f222, %f340;
	fma.rn.f32 	%f334, %f213, %f218, %f334;
	fma.rn.f32 	%f302, %f217, %f218, %f302;
	fma.rn.f32 	%f318, %f213, %f222, %f318;
	fma.rn.f32 	%f341, %f217, %f222, %f341;
	fma.rn.f32 	%f333, %f210, %f219, %f333;
	fma.rn.f32 	%f301, %f214, %f219, %f301;
	fma.rn.f32 	%f317, %f210, %f223, %f317;
	fma.rn.f32 	%f342, %f214, %f223, %f342;
	fma.rn.f32 	%f332, %f211, %f219, %f332;
	fma.rn.f32 	%f300, %f215, %f219, %f300;
	fma.rn.f32 	%f316, %f211, %f223, %f316;
	fma.rn.f32 	%f343, %f215, %f223, %f343;
	fma.rn.f32 	%f331, %f212, %f219, %f331;
	fma.rn.f32 	%f299, %f216, %f219, %f299;
	fma.rn.f32 	%f315, %f212, %f223, %f315;
	fma.rn.f32 	%f344, %f216, %f223, %f344;
	fma.rn.f32 	%f330, %f213, %f219, %f330;
	fma.rn.f32 	%f298, %f217, %f219, %f298;
	fma.rn.f32 	%f314, %f213, %f223, %f314;
	fma.rn.f32 	%f345, %f217, %f223, %f345;
	fma.rn.f32 	%f329, %f210, %f220, %f329;
	fma.rn.f32 	%f297, %f214, %f220, %f297;
	fma.rn.f32 	%f313, %f210, %f224, %f313;
	fma.rn.f32 	%f346, %f214, %f224, %f346;
	fma.rn.f32 	%f328, %f211, %f220, %f328;
	fma.rn.f32 	%f296, %f215, %f220, %f296;
	fma.rn.f32 	%f312, %f211, %f224, %f312;
	fma.rn.f32 	%f347, %f215, %f224, %f347;
	fma.rn.f32 	%f327, %f212, %f220, %f327;
	fma.rn.f32 	%f295, %f216, %f220, %f295;
	fma.rn.f32 	%f311, %f212, %f224, %f311;
	fma.rn.f32 	%f348, %f216, %f224, %f348;
	fma.rn.f32 	%f326, %f213, %f220, %f326;
	fma.rn.f32 	%f294, %f217, %f220, %f294;
	fma.rn.f32 	%f310, %f213, %f224, %f310;
	fma.rn.f32 	%f349, %f217, %f224, %f349;
	fma.rn.f32 	%f325, %f210, %f221, %f325;
	fma.rn.f32 	%f293, %f214, %f221, %f293;
	fma.rn.f32 	%f309, %f210, %f225, %f309;
	fma.rn.f32 	%f350, %f214, %f225, %f350;
	fma.rn.f32 	%f324, %f211, %f221, %f324;
	fma.rn.f32 	%f292, %f215, %f221, %f292;
	fma.rn.f32 	%f308, %f211, %f225, %f308;
	fma.rn.f32 	%f351, %f215, %f225, %f351;
	fma.rn.f32 	%f323, %f212, %f221, %f323;
	fma.rn.f32 	%f291, %f216, %f221, %f291;
	fma.rn.f32 	%f307, %f212, %f225, %f307;
	fma.rn.f32 	%f352, %f216, %f225, %f352;
	fma.rn.f32 	%f322, %f213, %f221, %f322;
	fma.rn.f32 	%f290, %f217, %f221, %f290;
	fma.rn.f32 	%f306, %f213, %f225, %f306;
	fma.rn.f32 	%f353, %f217, %f225, %f353;
	add.s32 	%r50, %r50, 1;
	setp.ne.s32 	%p1, %r50, 16;
	@%p1 bra 	$L__BB0_2;
	add.s32 	%r49, %r49, 1;
	setp.ne.s32 	%p2, %r49, 1024;
	@%p2 bra 	$L__BB0_1;
	ld.param.u64 	%rd15, [default_function_kernel0_param_2];
	cvta.to.global.u64 	%rd10, %rd15;
	mov.u32 	%r40, %ctaid.x;
	shl.b32 	%r41, %r40, 21;
	shl.b32 	%r42, %r4, 16;
	add.s32 	%r43, %r41, %r42;
	shl.b32 	%r44, %r3, 2;
	mov.u32 	%r45, %ctaid.y;
	shl.b32 	%r46, %r45, 7;
	add.s32 	%r47, %r43, %r46;
	add.s32 	%r48, %r47, %r44;
	mul.wide.u32 	%rd11, %r48, 4;
	add.s64 	%rd12, %rd10, %rd11;
	st.global.f32 	[%rd12], %f337;
	st.global.f32 	[%rd12+256], %f305;
	st.global.f32 	[%rd12+4194304], %f321;
	st.global.f32 	[%rd12+4194560], %f338;
	st.global.f32 	[%rd12+4], %f336;
	st.global.f32 	[%rd12+260], %f304;
	st.global.f32 	[%rd12+4194308], %f320;
	st.global.f32 	[%rd12+4194564], %f339;
	st.global.f32 	[%rd12+8], %f335;
	st.global.f32 	[%rd12+264], %f303;
	st.global.f32 	[%rd12+4194312], %f319;
	st.global.f32 	[%rd12+4194568], %f340;
	st.global.f32 	[%rd12+12], %f334;
	st.global.f32 	[%rd12+268], %f302;
	st.global.f32 	[%rd12+4194316], %f318;
	st.global.f32 	[%rd12+4194572], %f341;
	st.global.f32 	[%rd12+65536], %f333;
	st.global.f32 	[%rd12+65792], %f301;
	st.global.f32 	[%rd12+4259840], %f317;
	st.global.f32 	[%rd12+4260096], %f342;
	st.global.f32 	[%rd12+65540], %f332;
	st.global.f32 	[%rd12+65796], %f300;
	st.global.f32 	[%rd12+4259844], %f316;
	st.global.f32 	[%rd12+4260100], %f343;
	st.global.f32 	[%rd12+65544], %f331;
	st.global.f32 	[%rd12+65800], %f299;
	st.global.f32 	[%rd12+4259848], %f315;
	st.global.f32 	[%rd12+4260104], %f344;
	st.global.f32 	[%rd12+65548], %f330;
	st.global.f32 	[%rd12+65804], %f298;
	st.global.f32 	[%rd12+4259852], %f314;
	st.global.f32 	[%rd12+4260108], %f345;
	st.global.f32 	[%rd12+131072], %f329;
	st.global.f32 	[%rd12+131328], %f297;
	st.global.f32 	[%rd12+4325376], %f313;
	st.global.f32 	[%rd12+4325632], %f346;
	st.global.f32 	[%rd12+131076], %f328;
	st.global.f32 	[%rd12+131332], %f296;
	st.global.f32 	[%rd12+4325380], %f312;
	st.global.f32 	[%rd12+4325636], %f347;
	st.global.f32 	[%rd12+131080], %f327;
	st.global.f32 	[%rd12+131336], %f295;
	st.global.f32 	[%rd12+4325384], %f311;
	st.global.f32 	[%rd12+4325640], %f348;
	st.global.f32 	[%rd12+131084], %f326;
	st.global.f32 	[%rd12+131340], %f294;
	st.global.f32 	[%rd12+4325388], %f310;
	st.global.f32 	[%rd12+4325644], %f349;
	st.global.f32 	[%rd12+196608], %f325;
	st.global.f32 	[%rd12+196864], %f293;
	st.global.f32 	[%rd12+4390912], %f309;
	st.global.f32 	[%rd12+4391168], %f350;
	st.global.f32 	[%rd12+196612], %f324;
	st.global.f32 	[%rd12+196868], %f292;
	st.global.f32 	[%rd12+4390916], %f308;
	st.global.f32 	[%rd12+4391172], %f351;
	st.global.f32 	[%rd12+196616], %f323;
	st.global.f32 	[%rd12+196872], %f291;
	st.global.f32 	[%rd12+4390920], %f307;
	st.global.f32 	[%rd12+4391176], %f352;
	st.global.f32 	[%rd12+196620], %f322;
	st.global.f32 	[%rd12+196876], %f290;
	st.global.f32 	[%rd12+4390924], %f306;
	st.global.f32 	[%rd12+4391180], %f353;
	ret;

}


// ===== COMPILED SASS (sm_100) =====

	.target	sm_100

	.elftype	@"ET_EXEC"


//--------------------- .note.nv.tkinfo           --------------------------
	.section	.note.nv.tkinfo,"",@"SHT_NOTE"
	.sectionflags	@"SHF_NOTE_NV_TKINFO"
	.tkinfo
        /*0018*/ 	.word	0x00000002
        /*0030*/ 	.string	""
        /*0030*/ 	.string	"ptxas"
        /*0030*/ 	.string	"Cuda compilation tools, release 13.0, V13.0.88"
        /*0030*/ 	.string	"Build cuda_13.0.r13.0/compiler.36424714_0"
        /*0030*/ 	.string	"-arch sm_100 -m 64 "



//--------------------- .note.nv.cuinfo           --------------------------
	.section	.note.nv.cuinfo,"",@"SHT_NOTE"
	.sectionflags	@"SHF_NOTE_NV_CUINFO"
        /*0018*/ 	.short	0x0002
        /*001a*/ 	.short	0x0064
        /*001c*/ 	.short	0x0082
	.zero		2


//--------------------- .nv.info                  --------------------------
	.section	.nv.info,"",@"SHT_CUDA_INFO"
	.align	4


	//----- nvinfo : EIATTR_REGCOUNT
	.align		4
        /*0000*/ 	.byte	0x04, 0x2f
        /*0002*/ 	.short	(.L_1 - .L_0)
	.align		4
.L_0:
        /*0004*/ 	.word	index@(default_function_kernel0)
        /*0008*/ 	.word	0x00000060


	//----- nvinfo : EIATTR_FRAME_SIZE
	.align		4
.L_1:
        /*000c*/ 	.byte	0x04, 0x11
        /*000e*/ 	.short	(.L_3 - .L_2)
	.align		4
.L_2:
        /*0010*/ 	.word	index@(default_function_kernel0)
        /*0014*/ 	.word	0x00000000


	//----- nvinfo : EIATTR_MIN_STACK_SIZE
	.align		4
.L_3:
        /*0018*/ 	.byte	0x04, 0x12
        /*001a*/ 	.short	(.L_5 - .L_4)
	.align		4
.L_4:
        /*001c*/ 	.word	index@(default_function_kernel0)
        /*0020*/ 	.word	0x00000000
.L_5:


//--------------------- .nv.compat                --------------------------
	.section	.nv.compat,"",@"SHT_CUDA_COMPAT_INFO"
	.align	4
        /*0000*/ 	.byte	0x02, 0x09, 0x00, 0x00, 0x02, 0x02, 0x01, 0x00, 0x02, 0x05, 0x05, 0x00, 0x03, 0x07, 0x01, 0x01
        /*0010*/ 	.byte	0x02, 0x03, 0x00, 0x00, 0x02, 0x06, 0x01, 0x00, 0x04, 0x0b, 0x08, 0x00, 0x09, 0x00, 0x00, 0x00
        /*0020*/ 	.byte	0x00, 0x00, 0x00, 0x00


//--------------------- .nv.info.default_function_kernel0 --------------------------
	.section	.nv.info.default_function_kernel0,"",@"SHT_CUDA_INFO"
	.sectionflags	@""
	.align	4


	//----- nvinfo : EIATTR_CUDA_API_VERSION
	.align		4
        /*0000*/ 	.byte	0x04, 0x37
        /*0002*/ 	.short	(.L_7 - .L_6)
.L_6:
        /*0004*/ 	.word	0x00000082


	//----- nvinfo : EIATTR_KPARAM_INFO
	.align		4
.L_7:
        /*0008*/ 	.byte	0x04, 0x17
        /*000a*/ 	.short	(.L_9 - .L_8)
.L_8:
        /*000c*/ 	.word	0x00000000
        /*0010*/ 	.short	0x0002
        /*0012*/ 	.short	0x0010
        /*0014*/ 	.byte	0x00, 0xf5, 0x21, 0x00


	//----- nvinfo : EIATTR_KPARAM_INFO
	.align		4
.L_9:
        /*0018*/ 	.byte	0x04, 0x17
        /*001a*/ 	.short	(.L_11 - .L_10)
.L_10:
        /*001c*/ 	.word	0x00000000
        /*0020*/ 	.short	0x0001
        /*0022*/ 	.short	0x0008
        /*0024*/ 	.byte	0x00, 0xf5, 0x21, 0x00


	//----- nvinfo : EIATTR_KPARAM_INFO
	.align		4
.L_11:
        /*0028*/ 	.byte	0x04, 0x17
        /*002a*/ 	.short	(.L_13 - .L_12)
.L_12:
        /*002c*/ 	.word	0x00000000
        /*0030*/ 	.short	0x0000
        /*0032*/ 	.short	0x0000
        /*0034*/ 	.byte	0x00, 0xf5, 0x21, 0x00


	//----- nvinfo : EIATTR_SPARSE_MMA_MASK
	.align		4
.L_13:
        /*0038*/ 	.byte	0x03, 0x50
        /*003a*/ 	.short	0x0000


	//----- nvinfo : EIATTR_MAXREG_COUNT
	.align		4
        /*003c*/ 	.byte	0x03, 0x1b
        /*003e*/ 	.short	0x00ff


	//----- nvinfo : EIATTR_NUM_BARRIERS
	.align		4
        /*0040*/ 	.byte	0x02, 0x4c
        /*0042*/ 	.byte	0x01
	.zero		1


	//----- nvinfo : EIATTR_MERCURY_ISA_VERSION
	.align		4
        /*0044*/ 	.byte	0x03, 0x5f
        /*0046*/ 	.short	0x0101


	//----- nvinfo : EIATTR_VRC_CTA_INIT_COUNT
	.align		4
        /*0048*/ 	.byte	0x02, 0x4a
	.zero		1
	.zero		1


	//----- nvinfo : EIATTR_EXIT_INSTR_OFFSETS
	.align		4
        /*004c*/ 	.byte	0x04, 0x1c
        /*004e*/ 	.short	(.L_15 - .L_14)


	//   ....[0]....
.L_14:
        /*0050*/ 	.word	0x00000dd0


	//----- nvinfo : EIATTR_MAX_THREADS
	.align		4
.L_15:
        /*0054*/ 	.byte	0x04, 0x05
        /*0056*/ 	.short	(.L_17 - .L_16)
.L_16:
        /*0058*/ 	.word	0x00000100
        /*005c*/ 	.word	0x00000001
        /*0060*/ 	.word	0x00000001


	//----- nvinfo : EIATTR_CBANK_PARAM_SIZE
	.align		4
.L_17:
        /*0064*/ 	.byte	0x03, 0x19
        /*0066*/ 	.short	0x0018


	//----- nvinfo : EIATTR_PARAM_CBANK
	.align		4
        /*0068*/ 	.byte	0x04, 0x0a
        /*006a*/ 	.short	(.L_19 - .L_18)
	.align		4
.L_18:
        /*006c*/ 	.word	index@(.nv.constant0.default_function_kernel0)
        /*0070*/ 	.short	0x0380
        /*0072*/ 	.short	0x0018


	//----- nvinfo : EIATTR_SW_WAR
	.align		4
.L_19:
        /*0074*/ 	.byte	0x04, 0x36
        /*0076*/ 	.short	(.L_21 - .L_20)
.L_20:
        /*0078*/ 	.word	0x00000008
.L_21:


//--------------------- .nv.callgraph             --------------------------
	.section	.nv.callgraph,"",@"SHT_CUDA_CALLGRAPH"
	.align	4
	.sectionentsize	8
	.align		4
        /*0000*/ 	.word	0x00000000
	.align		4
        /*0004*/ 	.word	0xffffffff
	.align		4
        /*0008*/ 	.word	0x00000000
	.align		4
        /*000c*/ 	.word	0xfffffffe
	.align		4
        /*0010*/ 	.word	0x00000000
	.align		4
        /*0014*/ 	.word	0xfffffffd
	.align		4
        /*0018*/ 	.word	0x00000000
	.align		4
        /*001c*/ 	.word	0xfffffffc


//--------------------- .text.default_function_kernel0 --------------------------
	.section	.text.default_function_kernel0,"ax",@progbits
	.align	128
        .global         default_function_kernel0
        .type           default_function_kernel0,@function
        .size           default_function_kernel0,(.L_x_3 - default_function_kernel0)
        .other          default_function_kernel0,@"STO_CUDA_ENTRY STV_DEFAULT"
default_function_kernel0:
.text.default_function_kernel0:
[----:B------:R-:W-:Y:S01]  /*0000*/  LDC R1, c[0x0][0x37c] ;  /* 0x0000df00ff017b82 */ /* 0x000fe20000000800 */
[----:B------:R-:W0:Y:S01]  /*0010*/  S2R R87, SR_TID.Y ;  /* 0x0000000000577919 */ /* 0x000e220000002200 */
[----:B------:R-:W-:Y:S01]  /*0020*/  HFMA2 R89, -RZ, RZ, 0, 0 ;  /* 0x00000000ff597431 */ /* 0x000fe200000001ff */
[----:B------:R-:W-:Y:S01]  /*0030*/  MOV R0, RZ ;  /* 0x000000ff00007202 */ /* 0x000fe20000000f00 */
[----:B------:R-:W-:Y:S01]  /*0040*/  HFMA2 R85, -RZ, RZ, 0, 0 ;  /* 0x00000000ff557431 */ /* 0x000fe200000001ff */
[----:B------:R-:W1:Y:S01]  /*0050*/  S2R R3, SR_CTAID.Y ;  /* 0x0000000000037919 */ /* 0x000e620000002600 */
[----:B------:R-:W-:Y:S02]  /*0060*/  CS2R R24, SRZ ;  /* 0x0000000000187805 */ /* 0x000fe4000001ff00 */
[----:B------:R-:W-:Y:S02]  /*0070*/  CS2R R22, SRZ ;  /* 0x0000000000167805 */ /* 0x000fe4000001ff00 */
[----:B------:R-:W-:Y:S01]  /*0080*/  CS2R R54, SRZ ;  /* 0x0000000000367805 */ /* 0x000fe2000001ff00 */
[----:B------:R-:W2:Y:S01]  /*0090*/  S2R R84, SR_TID.X ;  /* 0x0000000000547919 */ /* 0x000ea20000002100 */
[----:B------:R-:W-:-:S02]  /*00a0*/  CS2R R28, SRZ ;  /* 0x00000000001c7805 */ /* 0x000fc4000001ff00 */
[----:B------:R-:W-:Y:S02]  /*00b0*/  CS2R R26, SRZ ;  /* 0x00000000001a7805 */ /* 0x000fe4000001ff00 */
[----:B------:R-:W-:Y:S02]  /*00c0*/  CS2R R58, SRZ ;  /* 0x00000000003a7805 */ /* 0x000fe4000001ff00 */
[----:B------:R-:W-:Y:S02]  /*00d0*/  CS2R R32, SRZ ;  /* 0x0000000000207805 */ /* 0x000fe4000001ff00 */
[----:B------:R-:W-:Y:S02]  /*00e0*/  CS2R R30, SRZ ;  /* 0x00000000001e7805 */ /* 0x000fe4000001ff00 */
[----:B------:R-:W-:Y:S02]  /*00f0*/  CS2R R62, SRZ ;  /* 0x00000000003e7805 */ /* 0x000fe4000001ff00 */
        /* <DEDUP_REMOVED lines=17> */
[----:B0-----:R-:W-:Y:S02]  /*0210*/  SHF.L.U32 R86, R87, 0xe, RZ ;  /* 0x0000000e57567819 */ /* 0x001fe400000006ff */
[----:B------:R-:W-:-:S02]  /*0220*/  CS2R R46, SRZ ;  /* 0x00000000002e7805 */ /* 0x000fc4000001ff00 */
[----:B------:R-:W-:Y:S02]  /*0230*/  CS2R R44, SRZ ;  /* 0x00000000002c7805 */ /* 0x000fe4000001ff00 */
[----:B------:R-:W-:Y:S02]  /*0240*/  CS2R R42, SRZ ;  /* 0x00000000002a7805 */ /* 0x000fe4000001ff00 */
[----:B-1----:R-:W-:Y:S02]  /*0250*/  LEA R3, R3, R86, 0x7 ;  /* 0x0000005603037211 */ /* 0x002fe400078e38ff */
[----:B------:R-:W-:Y:S02]  /*0260*/  CS2R R40, SRZ ;  /* 0x0000000000287805 */ /* 0x000fe4000001ff00 */
[----:B------:R-:W-:Y:S01]  /*0270*/  CS2R R38, SRZ ;  /* 0x0000000000267805 */ /* 0x000fe2000001ff00 */
[----:B------:R-:W0:Y:S01]  /*0280*/  LDCU.64 UR8, c[0x0][0x358] ;  /* 0x00006b00ff0877ac */ /* 0x000e220008000a00 */
[----:B--2---:R-:W-:-:S07]  /*0290*/  LEA R88, R84, R3, 0x2 ;  /* 0x0000000354587211 */ /* 0x004fce00078e10ff */
.L_x_1:
[----:B------:R-:W1:Y:S01]  /*02a0*/  S2R R93, SR_CTAID.X ;  /* 0x00000000005d7919 */ /* 0x000e620000002500 */
[----:B------:R-:W2:Y:S01]  /*02b0*/  LDC.64 R20, c[0x0][0x380] ;  /* 0x0000e000ff147b82 */ /* 0x000ea20000000a00 */
[----:B------:R-:W-:-:S07]  /*02c0*/  LEA R5, R89, R88, 0x12 ;  /* 0x0000005859057211 */ /* 0x000fce00078e90ff */
[----:B------:R-:W3:Y:S01]  /*02d0*/  LDC.64 R2, c[0x0][0x388] ;  /* 0x0000e200ff027b82 */ /* 0x000ee20000000a00 */
[----:B--2---:R-:W-:-:S05]  /*02e0*/  IMAD.WIDE.U32 R20, R5, 0x4, R20 ;  /* 0x0000000405147825 */ /* 0x004fca00078e0014 */
[----:B0-----:R-:W2:Y:S01]  /*02f0*/  LDG.E.128.CONSTANT R4, desc[UR8][R20.64] ;  /* 0x0000000814047981 */ /* 0x001ea2000c1e9d00 */
[----:B-1----:R-:W-:-:S04]  /*0300*/  LEA R9, R93, R86, 0x7 ;  /* 0x000000565d097211 */ /* 0x002fc800078e38ff */
[----:B------:R-:W-:-:S04]  /*0310*/  LEA R8, R84, R9, 0x2 ;  /* 0x0000000954087211 */ /* 0x000fc800078e10ff */
[----:B------:R-:W-:-:S05]  /*0320*/  LEA R9, R89, R8, 0x12 ;  /* 0x0000000859097211 */ /* 0x000fca00078e90ff */
[----:B---3--:R-:W-:Y:S02]  /*0330*/  IMAD.WIDE.U32 R2, R9, 0x4, R2 ;  /* 0x0000000409027825 */ /* 0x008fe400078e0002 */
[----:B------:R-:W3:Y:S04]  /*0340*/  LDG.E.128.CONSTANT R8, desc[UR8][R20.64+0x100] ;  /* 0x0001000814087981 */ /* 0x000ee8000c1e9d00 */
[----:B------:R-:W4:Y:S04]  /*0350*/  LDG.E.128.CONSTANT R12, desc[UR8][R2.64] ;  /* 0x00000008020c7981 */ /* 0x000f28000c1e9d00 */
[----:B------:R0:W5:Y:S01]  /*0360*/  LDG.E.128.CONSTANT R16, desc[UR8][R2.64+0x100] ;  /* 0x0001000802107981 */ /* 0x000162000c1e9d00 */
[----:B------:R-:W1:Y:S01]  /*0370*/  S2UR UR5, SR_CgaCtaId ;  /* 0x00000000000579c3 */ /* 0x000e620000008800 */
[----:B------:R-:W-:Y:S01]  /*0380*/  UMOV UR4, 0x400 ;  /* 0x0000040000047882 */ /* 0x000fe20000000000 */
[----:B------:R-:W-:-:S02]  /*0390*/  LEA R90, R87, R84, 0x5 ;  /* 0x00000054575a7211 */ /* 0x000fc400078e28ff */
[----:B------:R-:W0:Y:S01]  /*03a0*/  S2R R87, SR_TID.Y ;  /* 0x0000000000577919 */ /* 0x000e220000002200 */
[----:B-1----:R-:W-:Y:S02]  /*03b0*/  ULEA UR6, UR5, UR4, 0x18 ;  /* 0x0000000405067291 */ /* 0x002fe4000f8ec0ff */
[----:B------:R-:W-:-:S04]  /*03c0*/  UIADD3 UR4, UPT, UPT, UR4, 0x2000, URZ ;  /* 0x0000200004047890 */ /* 0x000fc8000fffe0ff */
[----:B------:R-:W-:Y:S01]  /*03d0*/  ULEA UR4, UR5, UR4, 0x18 ;  /* 0x0000000405047291 */ /* 0x000fe2000f8ec0ff */
[C---:B------:R-:W-:Y:S01]  /*03e0*/  LEA R91, R90.reuse, UR6, 0x4 ;  /* 0x000000065a5b7c11 */ /* 0x040fe2000f8e20ff */
[----:B------:R-:W-:Y:S04]  /*03f0*/  BAR.SYNC.DEFER_BLOCKING 0x0 ;  /* 0x0000000000007b1d */ /* 0x000fe80000010000 */
[----:B------:R-:W-:Y:S02]  /*0400*/  LEA R90, R90, UR4, 0x4 ;  /* 0x000000045a5a7c11 */ /* 0x000fe4000f8e20ff */
[----:B------:R-:W1:Y:S01]  /*0410*/  S2R R84, SR_TID.X ;  /* 0x0000000000547919 */ /* 0x000e620000002100 */
[----:B------:R-:W-:Y:S02]  /*0420*/  IADD3 R89, PT, PT, R89, 0x1, RZ ;  /* 0x0000000159597810 */ /* 0x000fe40007ffe0ff */
[----:B0-----:R-:W-:-:S02]  /*0430*/  MOV R2, RZ ;  /* 0x000000ff00027202 */ /* 0x001fc40000000f00 */
[----:B------:R-:W-:Y:S01]  /*0440*/  ISETP.NE.AND P1, PT, R89, 0x400, PT ;  /* 0x000004005900780c */ /* 0x000fe20003f25270 */
[----:B--2---:R0:W-:Y:S04]  /*0450*/  STS.128 [R91], R4 ;  /* 0x000000045b007388 */ /* 0x0041e80000000c00 */
[----:B---3--:R0:W-:Y:S04]  /*0460*/  STS.128 [R91+0x100], R8 ;  /* 0x000100085b007388 */ /* 0x0081e80000000c00 */
[----:B----4-:R0:W-:Y:S04]  /*0470*/  STS.128 [R90], R12 ;  /* 0x0000000c5a007388 */ /* 0x0101e80000000c00 */
[----:B-----5:R0:W-:Y:S01]  /*0480*/  STS.128 [R90+0x100], R16 ;  /* 0x000100105a007388 */ /* 0x0201e20000000c00 */
[----:B-1----:R-:W-:Y:S06]  /*0490*/  BAR.SYNC.DEFER_BLOCKING 0x0 ;  /* 0x0000000000007b1d */ /* 0x002fec0000010000 */
.L_x_0:
[C---:B------:R-:W-:Y:S02]  /*04a0*/  LEA R3, R2.reuse, R87, 0x5 ;  /* 0x0000005702037211 */ /* 0x040fe400078e28ff */
[----:B0-----:R-:W-:Y:S02]  /*04b0*/  LEA R4, R2, R84, 0x5 ;  /* 0x0000005402047211 */ /* 0x001fe400078e28ff */
[----:B------:R-:W-:Y:S02]  /*04c0*/  LEA R3, R3, UR6, 0x4 ;  /* 0x0000000603037c11 */ /* 0x000fe4000f8e20ff */
[----:B------:R-:W-:Y:S02]  /*04d0*/  LEA R20, R4, UR4, 0x4 ;  /* 0x0000000404147c11 */ /* 0x000fe4000f8e20ff */
[----:B------:R-:W-:Y:S01]  /*04e0*/  IADD3 R2, PT, PT, R2, 0x1, RZ ;  /* 0x0000000102027810 */ /* 0x000fe20007ffe0ff */
[----:B------:R-:W-:Y:S03]  /*04f0*/  LDS.128 R4, [R3] ;  /* 0x0000000003047984 */ /* 0x000fe60000000c00 */
[----:B------:R-:W-:Y:S01]  /*0500*/  ISETP.NE.AND P0, PT, R2, 0x10, PT ;  /* 0x000000100200780c */ /* 0x000fe20003f05270 */
[----:B------:R-:W0:Y:S04]  /*0510*/  LDS.128 R8, [R20] ;  /* 0x0000000014087984 */ /* 0x000e280000000c00 */
[----:B------:R-:W1:Y:S04]  /*0520*/  LDS.128 R12, [R3+0x100] ;  /* 0x00010000030c7984 */ /* 0x000e680000000c00 */
[----:B------:R-:W2:Y:S01]  /*0530*/  LDS.128 R16, [R20+0x100] ;  /* 0x0001000014107984 */ /* 0x000ea20000000c00 */
[-C--:B0-----:R-:W-:Y:S01]  /*0540*/  FFMA R85, R4, R8.reuse, R85 ;  /* 0x0000000804557223 */ /* 0x081fe20000000055 */
[-C--:B------:R-:W-:Y:S01]  /*0550*/  FFMA R66, R5, R8.reuse, R66 ;  /* 0x0000000805427223 */ /* 0x080fe20000000042 */
[-C--:B------:R-:W-:Y:S01]  /*0560*/  FFMA R69, R6, R8.reuse, R69 ;  /* 0x0000000806457223 */ /* 0x080fe20000000045 */
[-C--:B------:R-:W-:Y:S01]  /*0570*/  FFMA R64, R7, R8.reuse, R64 ;  /* 0x0000000807407223 */ /* 0x080fe20000000040 */
[-C--:B-1----:R-:W-:Y:S01]  /*0580*/  FFMA R67, R12, R8.reuse, R67 ;  /* 0x000000080c437223 */ /* 0x082fe20000000043 */
[-C--:B------:R-:W-:Y:S01]  /*0590*/  FFMA R34, R13, R8.reuse, R34 ;  /* 0x000000080d227223 */ /* 0x080fe20000000022 */
[-C--:B------:R-:W-:Y:S01]  /*05a0*/  FFMA R37, R14, R8.reuse, R37 ;  /* 0x000000080e257223 */ /* 0x080fe20000000025 */
[----:B------:R-:W-:Y:S01]  /*05b0*/  FFMA R32, R15, R8, R32 ;  /* 0x000000080f207223 */ /* 0x000fe20000000020 */
[-C--:B------:R-:W-:Y:S01]  /*05c0*/  FFMA R35, R4, R9.reuse, R35 ;  /* 0x0000000904237223 */ /* 0x080fe20000000023 */
[-C--:B------:R-:W-:Y:S01]  /*05d0*/  FFMA R62, R5, R9.reuse, R62 ;  /* 0x00000009053e7223 */ /* 0x080fe2000000003e */
[-C--:B------:R-:W-:Y:S01]  /*05e0*/  FFMA R65, R6, R9.reuse, R65 ;  /* 0x0000000906417223 */ /* 0x080fe20000000041 */
[-C--:B------:R-:W-:Y:S01]  /*05f0*/  FFMA R60, R7, R9.reuse, R60 ;  /* 0x00000009073c7223 */ /* 0x080fe2000000003c */
[-C--:B------:R-:W-:Y:S01]  /*0600*/  FFMA R63, R12, R9.reuse, R63 ;  /* 0x000000090c3f7223 */ /* 0x080fe2000000003f */
        /* <DEDUP_REMOVED lines=19> */
[-C--:B--2---:R-:W-:Y:S01]  /*0740*/  FFMA R23, R4, R16.reuse, R23 ;  /* 0x0000001004177223 */ /* 0x084fe20000000017 */
        /* <DEDUP_REMOVED lines=31> */
[----:B------:R-:W-:Y:S06]  /*0940*/  @P0 BRA `(.L_x_0) ;  /* 0xfffffff800d40947 */ /* 0x000fec000383ffff */
[----:B------:R-:W-:Y:S05]  /*0950*/  @P1 BRA `(.L_x_1) ;  /* 0xfffffff800501947 */ /* 0x000fea000383ffff */
[----:B------:R-:W0:Y:S01]  /*0960*/  S2UR UR4, SR_CTAID.Y ;  /* 0x00000000000479c3 */ /* 0x000e220000002600 */
[----:B------:R-:W-:-:S07]  /*0970*/  LEA R84, R93, R84, 0x5 ;  /* 0x000000545d547211 */ /* 0x000fce00078e28ff */
[----:B------:R-:W1:Y:S01]  /*0980*/  LDC.64 R2, c[0x0][0x390] ;  /* 0x0000e400ff027b82 */ /* 0x000e620000000a00 */
[----:B0-----:R-:W-:-:S04]  /*0990*/  LEA R84, R84, UR4, 0x9 ;  /* 0x0000000454547c11 */ /* 0x001fc8000f8e48ff */
[----:B------:R-:W-:-:S04]  /*09a0*/  LEA R5, R84, R87, 0x5 ;  /* 0x0000005754057211 */ /* 0x000fc800078e28ff */
[----:B------:R-:W-:-:S05]  /*09b0*/  SHF.L.U32 R5, R5, 0x2, RZ ;  /* 0x0000000205057819 */ /* 0x000fca00000006ff */
[----:B-1----:R-:W-:-:S05]  /*09c0*/  IMAD.WIDE.U32 R2, R5, 0x4, R2 ;  /* 0x0000000405027825 */ /* 0x002fca00078e0002 */
[----:B------:R-:W-:Y:S04]  /*09d0*/  STG.E desc[UR8][R2.64], R85 ;  /* 0x0000005502007986 */ /* 0x000fe8000c101908 */
        /* <DEDUP_REMOVED lines=62> */
[----:B------:R-:W-:Y:S01]  /*0dc0*/  STG.E desc[UR8][R2.64+0x43010c], R36 ;  /* 0x43010c2402007986 */ /* 0x000fe2000c101908 */
[----:B------:R-:W-:Y:S05]  /*0dd0*/  EXIT ;  /* 0x000000000000794d */ /* 0x000fea0003800000 */
.L_x_2:
[----:B------:R-:W-:-:S00]  /*0de0*/  BRA `(.L_x_2) ;  /* 0xfffffffc00fc7947 */ /* 0x000fc0000383ffff */
[----:B------:R-:W-:-:S00]  /*0df0*/  NOP ;  /* 0x0000000000007918 */ /* 0x000fc00000000000 */
        /* <DEDUP_REMOVED lines=8> */
.L_x_3:


//--------------------- .nv.shared.default_function_kernel0 --------------------------
	.section	.nv.shared.default_function_kernel0,"aw",@nobits
	.sectionflags	@""
	.align	16
.nv.shared.default_function_kernel0:
	.zero		17408


//--------------------- .nv.shared.reserved.0     --------------------------
	.section	.nv.shared.reserved.0,"aw",@nobits
	.weak		__nv_reservedSMEM_offset_0_alias
	.size		__nv_reservedSMEM_offset_0_alias, 0, 64
	.other		__nv_reservedSMEM_offset_0_alias,@"STO_CUDA_RESERVED_SHARED STV_DEFAULT"
__nv_reservedSMEM_offset_0_alias:
	.zero		0
	.zero		64


//--------------------- .nv.constant0.default_function_kernel0 --------------------------
	.section	.nv.constant0.default_function_kernel0,"a",@progbits
	.sectionflags	@""
	.align	4
.nv.constant0.default_function_kernel0:
	.zero		920


//--------------------- SYMBOLS --------------------------

	.type		.nv.reservedSmem.offset0,@object
	.size		.nv.reservedSmem.offset0,0x4
	.type		.nv.reservedSmem.cap,@object
	.size		.nv.reservedSmem.cap,0x4
